	.headerflags	@"EF_CUDA_TEXMODE_UNIFIED EF_CUDA_64BIT_ADDRESS EF_CUDA_ACCELERATORS EF_CUDA_SM90 EF_CUDA_VIRTUAL_SM(EF_CUDA_SM90)"
	.elftype	@"ET_EXEC"


//--------------------- .nv.info                  --------------------------
	.section	.nv.info,"",@"SHT_CUDA_INFO"
	.align	4


	//----- nvinfo : EIATTR_REGCOUNT
	.align		4
        /*0000*/ 	.byte	0x04, 0x2f
        /*0002*/ 	.short	(.L_3 - .L_2)
	.align		4
.L_2:
        /*0004*/ 	.word	index@(triton_poi_fused__native_batch_norm_legit_no_training_relu_threshold_backward_24)
        /*0008*/ 	.word	0x00000028


	//----- nvinfo : EIATTR_MIN_STACK_SIZE
	.align		4
.L_3:
        /*000c*/ 	.byte	0x04, 0x12
        /*000e*/ 	.short	(.L_5 - .L_4)
	.align		4
.L_4:
        /*0010*/ 	.word	index@(triton_poi_fused__native_batch_norm_legit_no_training_relu_threshold_backward_24)
        /*0014*/ 	.word	0x00000000


	//----- nvinfo : EIATTR_FRAME_SIZE
	.align		4
.L_5:
        /*0018*/ 	.byte	0x04, 0x11
        /*001a*/ 	.short	(.L_7 - .L_6)
	.align		4
.L_6:
        /*001c*/ 	.word	index@(triton_poi_fused__native_batch_norm_legit_no_training_relu_threshold_backward_24)
        /*0020*/ 	.word	0x00000000


	//----- nvinfo : EIATTR_MIN_STACK_SIZE
	.align		4
.L_7:
        /*0024*/ 	.byte	0x04, 0x12
        /*0026*/ 	.short	(.L_9 - .L_8)
	.align		4
.L_8:
        /*0028*/ 	.word	index@(triton_poi_fused__native_batch_norm_legit_no_training_relu_threshold_backward_24)
        /*002c*/ 	.word	0x00000000
.L_9:


//--------------------- .nv.info.triton_poi_fused__native_batch_norm_legit_no_training_relu_threshold_backward_24 --------------------------
	.section	.nv.info.triton_poi_fused__native_batch_norm_legit_no_training_relu_threshold_backward_24,"",@"SHT_CUDA_INFO"
	.sectionflags	@""
	.align	4


	//----- nvinfo : EIATTR_CUDA_API_VERSION
	.align		4
        /*0000*/ 	.byte	0x04, 0x37
        /*0002*/ 	.short	(.L_11 - .L_10)
.L_10:
        /*0004*/ 	.word	0x0000007c


	//----- nvinfo : EIATTR_KPARAM_INFO
	.align		4
.L_11:
        /*0008*/ 	.byte	0x04, 0x17
        /*000a*/ 	.short	(.L_13 - .L_12)
.L_12:
        /*000c*/ 	.word	0x00000000
        /*0010*/ 	.short	0x0008
        /*0012*/ 	.short	0x003c
        /*0014*/ 	.byte	0x00, 0xf0, 0x11, 0x00


	//----- nvinfo : EIATTR_KPARAM_INFO
	.align		4
.L_13:
        /*0018*/ 	.byte	0x04, 0x17
        /*001a*/ 	.short	(.L_15 - .L_14)
.L_14:
        /*001c*/ 	.word	0x00000000
        /*0020*/ 	.short	0x0007
        /*0022*/ 	.short	0x0038
        /*0024*/ 	.byte	0x00, 0xf0, 0x11, 0x00


	//----- nvinfo : EIATTR_KPARAM_INFO
	.align		4
.L_15:
        /*0028*/ 	.byte	0x04, 0x17
        /*002a*/ 	.short	(.L_17 - .L_16)
.L_16:
        /*002c*/ 	.word	0x00000000
        /*0030*/ 	.short	0x0006
        /*0032*/ 	.short	0x0030
        /*0034*/ 	.byte	0x00, 0xf4, 0x21, 0x00


	//----- nvinfo : EIATTR_KPARAM_INFO
	.align		4
.L_17:
        /*0038*/ 	.byte	0x04, 0x17
        /*003a*/ 	.short	(.L_19 - .L_18)
.L_18:
        /*003c*/ 	.word	0x00000000
        /*0040*/ 	.short	0x0005
        /*0042*/ 	.short	0x0028
        /*0044*/ 	.byte	0x00, 0xf4, 0x21, 0x00


	//----- nvinfo : EIATTR_KPARAM_INFO
	.align		4
.L_19:
        /*0048*/ 	.byte	0x04, 0x17
        /*004a*/ 	.short	(.L_21 - .L_20)
.L_20:
        /*004c*/ 	.word	0x00000000
        /*0050*/ 	.short	0x0004
        /*0052*/ 	.short	0x0020
        /*0054*/ 	.byte	0x00, 0xf4, 0x21, 0x00


	//----- nvinfo : EIATTR_KPARAM_INFO
	.align		4
.L_21:
        /*0058*/ 	.byte	0x04, 0x17
        /*005a*/ 	.short	(.L_23 - .L_22)
.L_22:
        /*005c*/ 	.word	0x00000000
        /*0060*/ 	.short	0x0003
        /*0062*/ 	.short	0x0018
        /*0064*/ 	.byte	0x00, 0xf4, 0x21, 0x00


	//----- nvinfo : EIATTR_KPARAM_INFO
	.align		4
.L_23:
        /*0068*/ 	.byte	0x04, 0x17
        /*006a*/ 	.short	(.L_25 - .L_24)
.L_24:
        /*006c*/ 	.word	0x00000000
        /*0070*/ 	.short	0x0002
        /*0072*/ 	.short	0x0010
        /*0074*/ 	.byte	0x00, 0xf4, 0x21, 0x00


	//----- nvinfo : EIATTR_KPARAM_INFO
	.align		4
.L_25:
        /*0078*/ 	.byte	0x04, 0x17
        /*007a*/ 	.short	(.L_27 - .L_26)
.L_26:
        /*007c*/ 	.word	0x00000000
        /*0080*/ 	.short	0x0001
        /*0082*/ 	.short	0x0008
        /*0084*/ 	.byte	0x00, 0xf4, 0x21, 0x00


	//----- nvinfo : EIATTR_KPARAM_INFO
	.align		4
.L_27:
        /*0088*/ 	.byte	0x04, 0x17
        /*008a*/ 	.short	(.L_29 - .L_28)
.L_28:
        /*008c*/ 	.word	0x00000000
        /*0090*/ 	.short	0x0000
        /*0092*/ 	.short	0x0000
        /*0094*/ 	.byte	0x00, 0xf4, 0x21, 0x00


	//----- nvinfo : EIATTR_SPARSE_MMA_MASK
	.align		4
.L_29:
        /*0098*/ 	.byte	0x03, 0x50
        /*009a*/ 	.short	0x0000


	//----- nvinfo : EIATTR_MAXREG_COUNT
	.align		4
        /*009c*/ 	.byte	0x03, 0x1b
        /*009e*/ 	.short	0x00ff


	//----- nvinfo : EIATTR_EXIT_INSTR_OFFSETS
	.align		4
        /*00a0*/ 	.byte	0x04, 0x1c
        /*00a2*/ 	.short	(.L_31 - .L_30)


	//   ....[0]....
.L_30:
        /*00a4*/ 	.word	0x00001350


	//   ....[1]....
        /*00a8*/ 	.word	0x00001370


	//----- nvinfo : EIATTR_REQNTID
	.align		4
.L_31:
        /*00ac*/ 	.byte	0x04, 0x10
        /*00ae*/ 	.short	(.L_33 - .L_32)
.L_32:
        /*00b0*/ 	.word	0x00000080
        /*00b4*/ 	.word	0x00000001
        /*00b8*/ 	.word	0x00000001


	//----- nvinfo : EIATTR_CBANK_PARAM_SIZE
	.align		4
.L_33:
        /*00bc*/ 	.byte	0x03, 0x19
        /*00be*/ 	.short	0x0040


	//----- nvinfo : EIATTR_PARAM_CBANK
	.align		4
        /*00c0*/ 	.byte	0x04, 0x0a
        /*00c2*/ 	.short	(.L_35 - .L_34)
	.align		4
.L_34:
        /*00c4*/ 	.word	index@(.nv.constant0.triton_poi_fused__native_batch_norm_legit_no_training_relu_threshold_backward_24)
        /*00c8*/ 	.short	0x0210
        /*00ca*/ 	.short	0x0040


	//----- nvinfo : EIATTR_SW_WAR
	.align		4
.L_35:
        /*00cc*/ 	.byte	0x04, 0x36
        /*00ce*/ 	.short	(.L_37 - .L_36)
.L_36:
        /*00d0*/ 	.word	0x00000008
.L_37:


//--------------------- .nv.callgraph             --------------------------
	.section	.nv.callgraph,"",@"SHT_CUDA_CALLGRAPH"
	.align	4
	.sectionentsize	8
	.align		4
        /*0000*/ 	.word	0x00000000
	.align		4
        /*0004*/ 	.word	0xffffffff
	.align		4
        /*0008*/ 	.word	0x00000000
	.align		4
        /*000c*/ 	.word	0xfffffffe
	.align		4
        /*0010*/ 	.word	0x00000000
	.align		4
        /*0014*/ 	.word	0xfffffffd
	.align		4
        /*0018*/ 	.word	0x00000000
	.align		4
        /*001c*/ 	.word	0xfffffffc


//--------------------- .nv.constant4             --------------------------
	.section	.nv.constant4,"a",@progbits
	.align	8
	.align		8
.nv.constant4:
        /*0000*/ 	.dword	_$_str
	.align		8
        /*0008*/ 	.dword	_$_str_$_2


//--------------------- .text.triton_poi_fused__native_batch_norm_legit_no_training_relu_threshold_backward_24 --------------------------
	.section	.text.triton_poi_fused__native_batch_norm_legit_no_training_relu_threshold_backward_24,"ax",@progbits
	.sectionflags	@"SHF_BARRIERS=1"
	.align	128
        .global         triton_poi_fused__native_batch_norm_legit_no_training_relu_threshold_backward_24
        .type           triton_poi_fused__native_batch_norm_legit_no_training_relu_threshold_backward_24,@function
        .size           triton_poi_fused__native_batch_norm_legit_no_training_relu_threshold_backward_24,(.L_x_1 - triton_poi_fused__native_batch_norm_legit_no_training_relu_threshold_backward_24)
        .other          triton_poi_fused__native_batch_norm_legit_no_training_relu_threshold_backward_24,@"STO_CUDA_ENTRY STV_DEFAULT"
triton_poi_fused__native_batch_norm_legit_no_training_relu_threshold_backward_24:
.text.triton_poi_fused__native_batch_norm_legit_no_training_relu_threshold_backward_24:
[----:B------:R-:W0:Y:S01]  /*0000*/  LDC R1, c[0x0][0x28] ;  /* 0x00000a00ff017b82 */ /* 0x000e220000000800 */
[----:B------:R-:W1:Y:S07]  /*0010*/  S2R R2, SR_TID.X ;  /* 0x0000000000027919 */ /* 0x000e6e0000002100 */
[----:B------:R-:W2:Y:S01]  /*0020*/  LDC.64 R22, c[0x0][0x220] ;  /* 0x00008800ff167b82 */ /* 0x000ea20000000a00 */
[----:B------:R-:W-:Y:S01]  /*0030*/  ULDC.64 UR6, c[0x0][0x208] ;  /* 0x0000820000067ab9 */ /* 0x000fe20000000a00 */
[----:B------:R-:W3:Y:S01]  /*0040*/  S2R R21, SR_CTAID.Y ;  /* 0x0000000000157919 */ /* 0x000ee20000002600 */
[----:B------:R-:W4:Y:S05]  /*0050*/  S2R R9, SR_CTAID.X ;  /* 0x0000000000097919 */ /* 0x000f2a0000002500 */
[----:B------:R-:W5:Y:S08]  /*0060*/  LDC.64 R24, c[0x0][0x218] ;  /* 0x00008600ff187b82 */ /* 0x000f700000000a00 */
[----:B------:R-:W4:Y:S01]  /*0070*/  LDC.64 R26, c[0x0][0x210] ;  /* 0x00008400ff1a7b82 */ /* 0x000f220000000a00 */
[----:B------:R-:W-:-:S07]  /*0080*/  CS2R R10, SRZ ;  /* 0x00000000000a7805 */ /* 0x000fce000001ff00 */
[----:B------:R-:W4:Y:S01]  /*0090*/  LDC.64 R32, c[0x0][0x230] ;  /* 0x00008c00ff207b82 */ /* 0x000f220000000a00 */
[----:B-1----:R-:W-:Y:S01]  /*00a0*/  LOP3.LUT R29, R2, 0x1, RZ, 0xc0, !PT ;  /* 0x00000001021d7812 */ /* 0x002fe200078ec0ff */
[----:B---3--:R-:W-:-:S04]  /*00b0*/  IMAD.SHL.U32 R36, R21, 0x10, RZ ;  /* 0x0000001015247824 */ /* 0x008fc800078e00ff */
[----:B------:R-:W-:-:S05]  /*00c0*/  IMAD R16, R29, 0x8, R36 ;  /* 0x000000081d107824 */ /* 0x000fca00078e0224 */
[----:B------:R-:W-:-:S04]  /*00d0*/  SHF.R.S32.HI R3, RZ, 0x1f, R16 ;  /* 0x0000001fff037819 */ /* 0x000fc80000011410 */
[----:B------:R-:W-:-:S04]  /*00e0*/  LEA.HI R8, R3, R16, RZ, 0x9 ;  /* 0x0000001003087211 */ /* 0x000fc800078f48ff */
[----:B------:R-:W-:-:S05]  /*00f0*/  LOP3.LUT R17, R8, 0xfffffe00, RZ, 0xc0, !PT ;  /* 0xfffffe0008117812 */ /* 0x000fca00078ec0ff */
[----:B------:R-:W-:-:S04]  /*0100*/  IMAD.IADD R17, R16, 0x1, -R17 ;  /* 0x0000000110117824 */ /* 0x000fc800078e0a11 */
[----:B--2---:R-:W-:-:S06]  /*0110*/  IMAD.WIDE R4, R17, 0x4, R22 ;  /* 0x0000000411047825 */ /* 0x004fcc00078e0216 */
[----:B------:R-:W2:Y:S01]  /*0120*/  LDG.E.EL.128 R4, desc[UR6][R4.64] ;  /* 0x0000000604047981 */ /* 0x000ea2000c2e1d00 */
[----:B------:R-:W-:Y:S01]  /*0130*/  SHF.R.U32.HI R28, RZ, 0x1, R2 ;  /* 0x00000001ff1c7819 */ /* 0x000fe20000011602 */
[----:B-----5:R-:W-:Y:S01]  /*0140*/  IMAD.WIDE R12, R17, 0x4, R24 ;  /* 0x00000004110c7825 */ /* 0x020fe200078e0218 */
[----:B------:R-:W-:Y:S02]  /*0150*/  LOP3.LUT R0, R2, 0x40, RZ, 0xc0, !PT ;  /* 0x0000004002007812 */ /* 0x000fe400078ec0ff */
[----:B------:R-:W-:Y:S02]  /*0160*/  SGXT.U32 R28, R28, 0x5 ;  /* 0x000000051c1c781a */ /* 0x000fe40000000000 */
[----:B------:R-:W-:Y:S01]  /*0170*/  SHF.R.U32.HI R3, RZ, 0x1, R0 ;  /* 0x00000001ff037819 */ /* 0x000fe20000011600 */
[----:B------:R-:W3:Y:S03]  /*0180*/  LDG.E.EL.128 R12, desc[UR6][R12.64] ;  /* 0x000000060c0c7981 */ /* 0x000ee6000c2e1d00 */
[----:B------:R-:W-:Y:S01]  /*0190*/  LOP3.LUT R28, R28, R3, RZ, 0xfc, !PT ;  /* 0x000000031c1c7212 */ /* 0x000fe200078efcff */
[----:B----4-:R-:W-:Y:S01]  /*01a0*/  IMAD.SHL.U32 R3, R9, 0x40, RZ ;  /* 0x0000004009037824 */ /* 0x010fe200078e00ff */
[----:B------:R-:W-:-:S04]  /*01b0*/  SHF.R.S32.HI R9, RZ, 0x9, R8 ;  /* 0x00000009ff097819 */ /* 0x000fc80000011408 */
[----:B------:R-:W-:-:S04]  /*01c0*/  LOP3.LUT R0, R28, R3, RZ, 0xfc, !PT ;  /* 0x000000031c007212 */ /* 0x000fc800078efcff */
[----:B------:R-:W-:Y:S01]  /*01d0*/  ISETP.GE.AND P0, PT, R0, 0x33, PT ;  /* 0x000000330000780c */ /* 0x000fe20003f06270 */
[----:B------:R-:W-:-:S04]  /*01e0*/  IMAD R9, R9, 0x33, R0 ;  /* 0x0000003309097824 */ /* 0x000fc800078e0200 */
[----:B------:R-:W-:Y:S01]  /*01f0*/  IMAD.SHL.U32 R30, R9, 0x200, RZ ;  /* 0x00000200091e7824 */ /* 0x000fe200078e00ff */
[----:B------:R-:W-:-:S03]  /*0200*/  CS2R R8, SRZ ;  /* 0x0000000000087805 */ /* 0x000fc6000001ff00 */
[----:B------:R-:W-:-:S04]  /*0210*/  IMAD.IADD R0, R17, 0x1, R30 ;  /* 0x0000000111007824 */ /* 0x000fc800078e021e */
[----:B0-----:R-:W-:-:S05]  /*0220*/  IMAD.WIDE R18, R0, 0x4, R26 ;  /* 0x0000000400127825 */ /* 0x001fca00078e021a */
[----:B------:R0:W3:Y:S01]  /*0230*/  @!P0 LDG.E.EL.128 R8, desc[UR6][R18.64] ;  /* 0x0000000612088981 */ /* 0x0000e2000c2e1d00 */
[----:B--2---:R-:W-:Y:S01]  /*0240*/  FADD R35, R4, 9.9999997473787516356e-06 ;  /* 0x3727c5ac04237421 */ /* 0x004fe20000000000 */
[----:B------:R-:W-:Y:S01]  /*0250*/  FADD R7, R7, 9.9999997473787516356e-06 ;  /* 0x3727c5ac07077421 */ /* 0x000fe20000000000 */
[----:B------:R-:W-:Y:S01]  /*0260*/  FADD R6, R6, 9.9999997473787516356e-06 ;  /* 0x3727c5ac06067421 */ /* 0x000fe20000000000 */
[----:B------:R-:W-:Y:S01]  /*0270*/  SHF.R.S32.HI R4, RZ, 0x1b, R21 ;  /* 0x0000001bff047819 */ /* 0x000fe20000011415 */
[----:B------:R-:W-:Y:S02]  /*0280*/  VIADD R21, R16, 0x4 ;  /* 0x0000000410157836 */ /* 0x000fe40000000000 */
[----:B------:R-:W1:Y:S08]  /*0290*/  MUFU.SQRT R16, R7 ;  /* 0x0000000700107308 */ /* 0x000e700000002000 */
[----:B------:R-:W2:Y:S08]  /*02a0*/  MUFU.SQRT R20, R6 ;  /* 0x0000000600147308 */ /* 0x000eb00000002000 */
[----:B------:R-:W4:Y:S01]  /*02b0*/  MUFU.SQRT R35, R35 ;  /* 0x0000002300237308 */ /* 0x000f220000002000 */
[----:B------:R-:W-:-:S02]  /*02c0*/  SGXT R4, R4, 0x1 ;  /* 0x000000010404781a */ /* 0x000fc40000000200 */
[----:B-1----:R-:W-:Y:S02]  /*02d0*/  FSETP.GT.AND P3, PT, R16, 8.50705917302346158658e+37, PT ;  /* 0x7e8000001000780b */ /* 0x002fe40003f64000 */
[----:B------:R-:W-:Y:S02]  /*02e0*/  LEA.HI R4, R4, R21, RZ, 0x9 ;  /* 0x0000001504047211 */ /* 0x000fe400078f48ff */
[----:B--2---:R-:W-:Y:S02]  /*02f0*/  FSETP.GT.AND P2, PT, R20, 8.50705917302346158658e+37, PT ;  /* 0x7e8000001400780b */ /* 0x004fe40003f44000 */
[----:B------:R-:W-:Y:S02]  /*0300*/  LOP3.LUT R4, R4, 0xfffffe00, RZ, 0xc0, !PT ;  /* 0xfffffe0004047812 */ /* 0x000fe400078ec0ff */
[----:B------:R-:W-:Y:S02]  /*0310*/  FSETP.GEU.AND P6, PT, R16, 1.175494350822287508e-38, PT ;  /* 0x008000001000780b */ /* 0x000fe40003fce000 */
[----:B----4-:R-:W-:-:S02]  /*0320*/  FSETP.GT.AND P1, PT, R35, 8.50705917302346158658e+37, PT ;  /* 0x7e8000002300780b */ /* 0x010fc40003f24000 */
[----:B------:R-:W-:Y:S02]  /*0330*/  FSETP.GEU.AND P5, PT, R20, 1.175494350822287508e-38, PT ;  /* 0x008000001400780b */ /* 0x000fe40003fae000 */
[----:B------:R-:W-:Y:S01]  /*0340*/  FSETP.GEU.AND P4, PT, R35, 1.175494350822287508e-38, PT ;  /* 0x008000002300780b */ /* 0x000fe20003f8e000 */
[----:B------:R-:W-:Y:S02]  /*0350*/  IMAD.IADD R21, R21, 0x1, -R4 ;  /* 0x0000000115157824 */ /* 0x000fe400078e0a04 */
[----:B------:R-:W-:Y:S01]  /*0360*/  @P3 FMUL R16, R16, 0.25 ;  /* 0x3e80000010103820 */ /* 0x000fe20000400000 */
[----:B------:R-:W-:Y:S01]  /*0370*/  @P2 FMUL R20, R20, 0.25 ;  /* 0x3e80000014142820 */ /* 0x000fe20000400000 */
[----:B0-----:R-:W-:Y:S02]  /*0380*/  IMAD.IADD R19, R21, 0x1, R30 ;  /* 0x0000000115137824 */ /* 0x001fe400078e021e */
[----:B------:R-:W0:Y:S02]  /*0390*/  LDC.64 R30, c[0x0][0x228] ;  /* 0x00008a00ff1e7b82 */ /* 0x000e240000000a00 */
[----:B------:R-:W-:Y:S01]  /*03a0*/  @P1 FMUL R35, R35, 0.25 ;  /* 0x3e80000023231820 */ /* 0x000fe20000400000 */
[----:B------:R-:W-:Y:S01]  /*03b0*/  @!P6 FMUL R16, R16, 16777216 ;  /* 0x4b8000001010e820 */ /* 0x000fe20000400000 */
[----:B------:R-:W-:-:S02]  /*03c0*/  @!P5 FMUL R20, R20, 16777216 ;  /* 0x4b8000001414d820 */ /* 0x000fc40000400000 */
[----:B------:R-:W-:Y:S01]  /*03d0*/  @!P4 FMUL R35, R35, 16777216 ;  /* 0x4b8000002323c820 */ /* 0x000fe20000400000 */
[----:B------:R-:W1:Y:S01]  /*03e0*/  MUFU.RCP R37, R16 ;  /* 0x0000001000257308 */ /* 0x000e620000001000 */
[----:B------:R-:W-:Y:S02]  /*03f0*/  IMAD.MOV.U32 R4, RZ, RZ, 0x3e800000 ;  /* 0x3e800000ff047424 */ /* 0x000fe400078e00ff */
[----:B---3--:R-:W-:Y:S01]  /*0400*/  FADD R34, -R15, R11 ;  /* 0x0000000b0f227221 */ /* 0x008fe20000000100 */
[----:B------:R-:W-:-:S04]  /*0410*/  FADD R15, -R12, R8 ;  /* 0x000000080c0f7221 */ /* 0x000fc80000000100 */
[----:B------:R2:W3:Y:S01]  /*0420*/  MUFU.RCP R7, R35 ;  /* 0x0000002300077308 */ /* 0x0004e20000001000 */
[C---:B------:R-:W-:Y:S02]  /*0430*/  FSEL R12, R4.reuse, 1, P3 ;  /* 0x3f800000040c7808 */ /* 0x040fe40001800000 */
[----:B------:R-:W-:-:S05]  /*0440*/  FSEL R18, R4, 1, P1 ;  /* 0x3f80000004127808 */ /* 0x000fca0000800000 */
[----:B------:R-:W4:Y:S01]  /*0450*/  MUFU.RCP R20, R20 ;  /* 0x0000001400147308 */ /* 0x000f220000001000 */
[----:B--2---:R-:W-:Y:S01]  /*0460*/  FSEL R35, R4, 1, P2 ;  /* 0x3f80000004237808 */ /* 0x004fe20001000000 */
[----:B------:R-:W-:Y:S01]  /*0470*/  @!P6 FMUL R12, R12, 16777216 ;  /* 0x4b8000000c0ce820 */ /* 0x000fe20000400000 */
[----:B------:R-:W-:Y:S01]  /*0480*/  @!P4 FMUL R18, R18, 16777216 ;  /* 0x4b8000001212c820 */ /* 0x000fe20000400000 */
[----:B------:R-:W-:Y:S02]  /*0490*/  FADD R6, -R13, R9 ;  /* 0x000000090d067221 */ /* 0x000fe40000000100 */
[----:B------:R-:W-:Y:S01]  /*04a0*/  @!P5 FMUL R35, R35, 16777216 ;  /* 0x4b8000002323d820 */ /* 0x000fe20000400000 */
[----:B-1----:R-:W-:Y:S01]  /*04b0*/  FMUL R37, R37, R12 ;  /* 0x0000000c25257220 */ /* 0x002fe20000400000 */
[----:B0-----:R-:W-:-:S04]  /*04c0*/  IMAD.WIDE R12, R17, 0x4, R30 ;  /* 0x00000004110c7825 */ /* 0x001fc800078e021e */
[----:B------:R-:W-:Y:S01]  /*04d0*/  FADD R14, -R14, R10 ;  /* 0x0000000a0e0e7221 */ /* 0x000fe20000000100 */
[----:B---3--:R-:W-:Y:S01]  /*04e0*/  FMUL R18, R7, R18 ;  /* 0x0000001207127220 */ /* 0x008fe20000400000 */
[----:B------:R-:W-:-:S04]  /*04f0*/  IMAD.WIDE R16, R17, 0x4, R32 ;  /* 0x0000000411107825 */ /* 0x000fc800078e0220 */
[----:B----4-:R-:W-:Y:S01]  /*0500*/  FMUL R35, R20, R35 ;  /* 0x0000002314237220 */ /* 0x010fe20000400000 */
[----:B------:R-:W-:-:S04]  /*0510*/  IMAD.WIDE R26, R19, 0x4, R26 ;  /* 0x00000004131a7825 */ /* 0x000fc800078e021a */
[----:B------:R-:W-:Y:S01]  /*0520*/  FMUL R7, R18, R15 ;  /* 0x0000000f12077220 */ /* 0x000fe20000400000 */
[----:B------:R-:W-:Y:S01]  /*0530*/  FMUL R35, R35, R14 ;  /* 0x0000000e23237220 */ /* 0x000fe20000400000 */
[----:B------:R-:W2:Y:S04]  /*0540*/  LDG.E.EL.128 R16, desc[UR6][R16.64] ;  /* 0x0000000610107981 */ /* 0x000ea8000c2e1d00 */
[----:B------:R-:W2:Y:S01]  /*0550*/  LDG.E.EL.128 R12, desc[UR6][R12.64] ;  /* 0x000000060c0c7981 */ /* 0x000ea2000c2e1d00 */
[----:B------:R-:W-:Y:S02]  /*0560*/  CS2R R8, SRZ ;  /* 0x0000000000087805 */ /* 0x000fe4000001ff00 */
[----:B------:R-:W-:-:S06]  /*0570*/  CS2R R10, SRZ ;  /* 0x00000000000a7805 */ /* 0x000fcc000001ff00 */
[----:B------:R0:W3:Y:S01]  /*0580*/  @!P0 LDG.E.EL.128 R8, desc[UR6][R26.64] ;  /* 0x000000061a088981 */ /* 0x0000e2000c2e1d00 */
[----:B------:R-:W-:-:S04]  /*0590*/  IMAD.WIDE R30, R21, 0x4, R30 ;  /* 0x00000004151e7825 */ /* 0x000fc800078e021e */
[----:B------:R-:W-:-:S04]  /*05a0*/  IMAD.WIDE R32, R21, 0x4, R32 ;  /* 0x0000000415207825 */ /* 0x000fc800078e0220 */
[----:B0-----:R-:W-:-:S04]  /*05b0*/  IMAD.WIDE R26, R21, 0x4, R24 ;  /* 0x00000004151a7825 */ /* 0x001fc800078e0218 */
[----:B------:R-:W-:Y:S02]  /*05c0*/  IMAD.WIDE R24, R21, 0x4, R22 ;  /* 0x0000000415187825 */ /* 0x000fe400078e0216 */
[----:B------:R0:W3:Y:S04]  /*05d0*/  LDG.E.EL.128 R20, desc[UR6][R26.64] ;  /* 0x000000061a147981 */ /* 0x0000e8000c2e1d00 */
[----:B------:R-:W4:Y:S01]  /*05e0*/  LDG.E.EL.128 R24, desc[UR6][R24.64] ;  /* 0x0000000618187981 */ /* 0x000f22000c2e1d00 */
[----:B------:R-:W1:Y:S01]  /*05f0*/  S2UR UR5, SR_CgaCtaId ;  /* 0x00000000000579c3 */ /* 0x000e620000008800 */
[----:B------:R-:W-:Y:S01]  /*0600*/  UMOV UR4, 0x400 ;  /* 0x0000040000047882 */ /* 0x000fe20000000000 */
[----:B------:R-:W-:Y:S01]  /*0610*/  FMUL R34, R37, R34 ;  /* 0x0000002225227220 */ /* 0x000fe20000400000 */
[----:B-1----:R-:W-:Y:S01]  /*0620*/  UPRMT UR4, UR5, 0x654, UR4 ;  /* 0x0000065405047896 */ /* 0x002fe20008000004 */
[----:B------:R-:W-:-:S06]  /*0630*/  FADD R5, R5, 9.9999997473787516356e-06 ;  /* 0x3727c5ac05057421 */ /* 0x000fcc0000000000 */
[----:B------:R-:W1:Y:S01]  /*0640*/  MUFU.SQRT R5, R5 ;  /* 0x0000000500057308 */ /* 0x000e620000002000 */
[----:B--2---:R-:W-:Y:S01]  /*0650*/  FFMA R12, R12, R7, R16 ;  /* 0x000000070c0c7223 */ /* 0x004fe20000000010 */
[C---:B------:R-:W-:Y:S01]  /*0660*/  IMAD.SHL.U32 R7, R29.reuse, 0x200, RZ ;  /* 0x000002001d077824 */ /* 0x040fe200078e00ff */
[----:B------:R-:W-:Y:S01]  /*0670*/  LEA R29, R29, UR4, 0x5 ;  /* 0x000000041d1d7c11 */ /* 0x000fe2000f8e28ff */
[----:B------:R-:W-:-:S03]  /*0680*/  FFMA R15, R15, R34, R19 ;  /* 0x000000220f0f7223 */ /* 0x000fc60000000013 */
[----:B------:R-:W-:Y:S01]  /*0690*/  LOP3.LUT R16, R28, R7, RZ, 0xfc, !PT ;  /* 0x000000071c107212 */ /* 0x000fe200078efcff */
[----:B------:R-:W-:Y:S01]  /*06a0*/  FFMA R14, R14, R35, R18 ;  /* 0x000000230e0e7223 */ /* 0x000fe20000000012 */
[----:B------:R-:W-:Y:S01]  /*06b0*/  LEA.HI R19, R7, UR4, RZ, 0x1c ;  /* 0x0000000407137c11 */ /* 0x000fe2000f8fe0ff */
[----:B------:R-:W2:Y:S02]  /*06c0*/  LDG.E.EL.128 R32, desc[UR6][R32.64] ;  /* 0x0000000620207981 */ /* 0x000ea4000c2e1d00 */
[C---:B------:R-:W-:Y:S02]  /*06d0*/  IMAD R7, R16.reuse, 0x4, R29 ;  /* 0x0000000410077824 */ /* 0x040fe400078e021d */
[----:B------:R-:W2:Y:S01]  /*06e0*/  LDG.E.EL.128 R28, desc[UR6][R30.64] ;  /* 0x000000061e1c7981 */ /* 0x000ea2000c2e1d00 */
[C---:B-1----:R-:W-:Y:S02]  /*06f0*/  FSETP.GT.AND P4, PT, R5.reuse, 8.50705917302346158658e+37, PT ;  /* 0x7e8000000500780b */ /* 0x042fe40003f84000 */
[----:B------:R-:W-:Y:S01]  /*0700*/  FSETP.GEU.AND P5, PT, R5, 1.175494350822287508e-38, PT ;  /* 0x008000000500780b */ /* 0x000fe20003fae000 */
[----:B------:R-:W-:Y:S01]  /*0710*/  IMAD R16, R16, 0x4, R19 ;  /* 0x0000000410107824 */ /* 0x000fe200078e0213 */
[----:B------:R-:W-:-:S09]  /*0720*/  SHF.R.U32.HI R19, RZ, 0x6, R2 ;  /* 0x00000006ff137819 */ /* 0x000fd20000011602 */
[----:B------:R-:W-:Y:S01]  /*0730*/  @P4 FMUL R5, R5, 0.25 ;  /* 0x3e80000005054820 */ /* 0x000fe20000400000 */
[----:B----4-:R-:W-:-:S03]  /*0740*/  FADD R24, R24, 9.9999997473787516356e-06 ;  /* 0x3727c5ac18187421 */ /* 0x010fc60000000000 */
[----:B------:R-:W-:Y:S01]  /*0750*/  @!P5 FMUL R5, R5, 16777216 ;  /* 0x4b8000000505d820 */ /* 0x000fe20000400000 */
[----:B------:R1:W4:Y:S01]  /*0760*/  MUFU.SQRT R18, R24 ;  /* 0x0000001800127308 */ /* 0x0003220000002000 */
[----:B------:R-:W-:Y:S01]  /*0770*/  SGXT.U32 R19, R19, 0x1 ;  /* 0x000000011313781a */ /* 0x000fe20000000000 */
[----:B------:R-:W-:Y:S01]  /*0780*/  FADD R25, R25, 9.9999997473787516356e-06 ;  /* 0x3727c5ac19197421 */ /* 0x000fe20000000000 */
[----:B0-----:R-:W-:Y:S01]  /*0790*/  FADD R26, R26, 9.9999997473787516356e-06 ;  /* 0x3727c5ac1a1a7421 */ /* 0x001fe20000000000 */
[----:B------:R-:W-:-:S04]  /*07a0*/  FADD R27, R27, 9.9999997473787516356e-06 ;  /* 0x3727c5ac1b1b7421 */ /* 0x000fc80000000000 */
[----:B------:R-:W0:Y:S01]  /*07b0*/  MUFU.RCP R5, R5 ;  /* 0x0000000500057308 */ /* 0x000e220000001000 */
[----:B---3--:R-:W-:Y:S01]  /*07c0*/  FADD R11, -R23, R11 ;  /* 0x0000000b170b7221 */ /* 0x008fe20000000100 */
[----:B-1----:R-:W-:Y:S01]  /*07d0*/  FSEL R24, R4, 1, P4 ;  /* 0x3f80000004187808 */ /* 0x002fe20002000000 */
[----:B------:R-:W-:Y:S01]  /*07e0*/  FADD R10, -R22, R10 ;  /* 0x0000000a160a7221 */ /* 0x000fe20000000100 */
[----:B------:R-:W-:Y:S02]  /*07f0*/  LOP3.LUT R36, R36, R19, RZ, 0xfc, !PT ;  /* 0x0000001324247212 */ /* 0x000fe400078efcff */
[----:B----4-:R-:W-:Y:S02]  /*0800*/  FSETP.GT.AND P1, PT, R18, 8.50705917302346158658e+37, PT ;  /* 0x7e8000001200780b */ /* 0x010fe40003f24000 */
[----:B------:R-:W1:Y:S01]  /*0810*/  MUFU.SQRT R23, R25 ;  /* 0x0000001900177308 */ /* 0x000e620000002000 */
[----:B------:R-:W-:Y:S01]  /*0820*/  @!P5 FMUL R24, R24, 16777216 ;  /* 0x4b8000001818d820 */ /* 0x000fe20000400000 */
[----:B------:R-:W-:-:S06]  /*0830*/  FSETP.GEU.AND P2, PT, R18, 1.175494350822287508e-38, PT ;  /* 0x008000001200780b */ /* 0x000fcc0003f4e000 */
[----:B------:R-:W3:Y:S01]  /*0840*/  MUFU.SQRT R19, R26 ;  /* 0x0000001a00137308 */ /* 0x000ee20000002000 */
[----:B0-----:R-:W-:-:S07]  /*0850*/  FMUL R5, R5, R24 ;  /* 0x0000001805057220 */ /* 0x001fce0000400000 */
[----:B------:R-:W0:Y:S01]  /*0860*/  MUFU.SQRT R22, R27 ;  /* 0x0000001b00167308 */ /* 0x000e220000002000 */
[----:B------:R-:W-:Y:S01]  /*0870*/  FMUL R6, R5, R6 ;  /* 0x0000000605067220 */ /* 0x000fe20000400000 */
[----:B------:R-:W-:Y:S01]  /*0880*/  FSEL R5, R4, 1, P1 ;  /* 0x3f80000004057808 */ /* 0x000fe20000800000 */
[----:B------:R-:W-:Y:S01]  /*0890*/  @P1 FMUL R18, R18, 0.25 ;  /* 0x3e80000012121820 */ /* 0x000fe20000400000 */
[----:B------:R-:W-:Y:S02]  /*08a0*/  FSETP.GEU.AND P6, PT, R12, RZ, PT ;  /* 0x000000ff0c00720b */ /* 0x000fe40003fce000 */
[----:B-1----:R-:W-:Y:S02]  /*08b0*/  FSETP.GT.AND P1, PT, R23, 8.50705917302346158658e+37, PT ;  /* 0x7e8000001700780b */ /* 0x002fe40003f24000 */
[----:B---3--:R-:W-:Y:S01]  /*08c0*/  FSETP.GT.AND P3, PT, R19, 8.50705917302346158658e+37, PT ;  /* 0x7e8000001300780b */ /* 0x008fe20003f64000 */
[----:B------:R-:W-:Y:S01]  /*08d0*/  @!P2 FMUL R18, R18, 16777216 ;  /* 0x4b8000001212a820 */ /* 0x000fe20000400000 */
[----:B------:R-:W-:Y:S01]  /*08e0*/  @!P2 FMUL R5, R5, 16777216 ;  /* 0x4b8000000505a820 */ /* 0x000fe20000400000 */
[----:B------:R-:W-:-:S02]  /*08f0*/  FSEL R12, R12, RZ, P6 ;  /* 0x000000ff0c0c7208 */ /* 0x000fc40003000000 */
[C---:B0-----:R-:W-:Y:S02]  /*0900*/  FSETP.GT.AND P5, PT, R22.reuse, 8.50705917302346158658e+37, PT ;  /* 0x7e8000001600780b */ /* 0x041fe40003fa4000 */
[----:B------:R-:W-:Y:S02]  /*0910*/  FSETP.GEU.AND P2, PT, R23, 1.175494350822287508e-38, PT ;  /* 0x008000001700780b */ /* 0x000fe40003f4e000 */
[----:B------:R-:W-:Y:S02]  /*0920*/  FSETP.GEU.AND P4, PT, R19, 1.175494350822287508e-38, PT ;  /* 0x008000001300780b */ /* 0x000fe40003f8e000 */
[----:B------:R-:W-:Y:S01]  /*0930*/  FSETP.GEU.AND P6, PT, R22, 1.175494350822287508e-38, PT ;  /* 0x008000001600780b */ /* 0x000fe20003fce000 */
[----:B------:R-:W-:Y:S01]  /*0940*/  @P1 FMUL R23, R23, 0.25 ;  /* 0x3e80000017171820 */ /* 0x000fe20000400000 */
[----:B------:R-:W-:-:S05]  /*0950*/  @P3 FMUL R19, R19, 0.25 ;  /* 0x3e80000013133820 */ /* 0x000fca0000400000 */
[----:B------:R-:W-:Y:S02]  /*0960*/  @P5 FMUL R22, R22, 0.25 ;  /* 0x3e80000016165820 */ /* 0x000fe40000400000 */
[----:B------:R-:W-:Y:S02]  /*0970*/  @!P2 FMUL R23, R23, 16777216 ;  /* 0x4b8000001717a820 */ /* 0x000fe40000400000 */
[----:B------:R-:W-:Y:S02]  /*0980*/  @!P4 FMUL R19, R19, 16777216 ;  /* 0x4b8000001313c820 */ /* 0x000fe40000400000 */
[----:B------:R-:W-:Y:S01]  /*0990*/  @!P6 FMUL R22, R22, 16777216 ;  /* 0x4b8000001616e820 */ /* 0x000fe20000400000 */
[----:B------:R-:W-:Y:S01]  /*09a0*/  MUFU.RCP R18, R18 ;  /* 0x0000001200127308 */ /* 0x000fe20000001000 */
[----:B------:R-:W-:Y:S01]  /*09b0*/  FFMA R13, R13, R6, R17 ;  /* 0x000000060d0d7223 */ /* 0x000fe20000000011 */
[----:B------:R-:W-:-:S06]  /*09c0*/  FSEL R24, R4, 1, P1 ;  /* 0x3f80000004187808 */ /* 0x000fcc0000800000 */
[----:B------:R-:W0:Y:S01]  /*09d0*/  MUFU.RCP R23, R23 ;  /* 0x0000001700177308 */ /* 0x000e220000001000 */
[----:B------:R-:W-:-:S07]  /*09e0*/  FSEL R6, R4, 1, P3 ;  /* 0x3f80000004067808 */ /* 0x000fce0001800000 */
[----:B------:R-:W1:Y:S01]  /*09f0*/  MUFU.RCP R19, R19 ;  /* 0x0000001300137308 */ /* 0x000e620000001000 */
[----:B------:R-:W-:-:S07]  /*0a00*/  FSEL R17, R4, 1, P5 ;  /* 0x3f80000004117808 */ /* 0x000fce0002800000 */
[----:B------:R-:W3:Y:S01]  /*0a10*/  MUFU.RCP R22, R22 ;  /* 0x0000001600167308 */ /* 0x000ee20000001000 */
[----:B------:R-:W-:Y:S01]  /*0a20*/  @!P2 FMUL R24, R24, 16777216 ;  /* 0x4b8000001818a820 */ /* 0x000fe20000400000 */
[----:B------:R-:W-:Y:S01]  /*0a30*/  @!P4 FMUL R6, R6, 16777216 ;  /* 0x4b8000000606c820 */ /* 0x000fe20000400000 */
[----:B------:R-:W-:Y:S01]  /*0a40*/  @!P6 FMUL R17, R17, 16777216 ;  /* 0x4b8000001111e820 */ /* 0x000fe20000400000 */
[----:B------:R-:W-:Y:S01]  /*0a50*/  FADD R9, -R21, R9 ;  /* 0x0000000915097221 */ /* 0x000fe20000000100 */
[----:B0-----:R-:W-:Y:S01]  /*0a60*/  FMUL R24, R23, R24 ;  /* 0x0000001817187220 */ /* 0x001fe20000400000 */
[----:B------:R-:W-:Y:S01]  /*0a70*/  FADD R8, -R20, R8 ;  /* 0x0000000814087221 */ /* 0x000fe20000000100 */
[----:B------:R-:W-:Y:S01]  /*0a80*/  FMUL R5, R18, R5 ;  /* 0x0000000512057220 */ /* 0x000fe20000400000 */
[----:B-1----:R-:W-:Y:S01]  /*0a90*/  FMUL R21, R19, R6 ;  /* 0x0000000613157220 */ /* 0x002fe20000400000 */
[----:B------:R-:W-:Y:S02]  /*0aa0*/  FMUL R24, R24, R9 ;  /* 0x0000000918187220 */ /* 0x000fe40000400000 */
[----:B------:R-:W-:Y:S01]  /*0ab0*/  FMUL R5, R5, R8 ;  /* 0x0000000805057220 */ /* 0x000fe20000400000 */
[----:B---3--:R-:W-:Y:S01]  /*0ac0*/  FMUL R22, R22, R17 ;  /* 0x0000001116167220 */ /* 0x008fe20000400000 */
[----:B------:R-:W-:Y:S01]  /*0ad0*/  FMUL R21, R21, R10 ;  /* 0x0000000a15157220 */ /* 0x000fe20000400000 */
[----:B------:R-:W-:Y:S01]  /*0ae0*/  FSETP.GEU.AND P6, PT, R13, RZ, PT ;  /* 0x000000ff0d00720b */ /* 0x000fe20003fce000 */
[----:B------:R0:W-:Y:S01]  /*0af0*/  STS [R7], R12 ;  /* 0x0000000c07007388 */ /* 0x0001e20000000800 */
[----:B------:R-:W-:Y:S01]  /*0b00*/  FMUL R22, R22, R11 ;  /* 0x0000000b16167220 */ /* 0x000fe20000400000 */
[----:B------:R-:W-:Y:S01]  /*0b10*/  FSETP.GEU.AND P5, PT, R14, RZ, PT ;  /* 0x000000ff0e00720b */ /* 0x000fe20003fae000 */
[----:B------:R-:W1:Y:S01]  /*0b20*/  LDC.64 R8, c[0x0][0x238] ;  /* 0x00008e00ff087b82 */ /* 0x000e620000000a00 */
[----:B------:R-:W-:-:S02]  /*0b30*/  FSETP.GEU.AND P4, PT, R15, RZ, PT ;  /* 0x000000ff0f00720b */ /* 0x000fc40003f8e000 */
[----:B------:R-:W-:Y:S02]  /*0b40*/  FSEL R10, R14, RZ, P5 ;  /* 0x000000ff0e0a7208 */ /* 0x000fe40002800000 */
[----:B------:R-:W-:Y:S02]  /*0b50*/  SHF.R.U32.HI R18, RZ, 0x4, R2 ;  /* 0x00000004ff127819 */ /* 0x000fe40000011602 */
[----:B------:R-:W-:Y:S01]  /*0b60*/  LOP3.LUT R20, R2, 0x7f, RZ, 0xc0, !PT ;  /* 0x0000007f02147812 */ /* 0x000fe200078ec0ff */
[----:B------:R-:W-:Y:S01]  /*0b70*/  STS [R16+0x208], R10 ;  /* 0x0002080a10007388 */ /* 0x000fe20000000800 */
[----:B0-----:R-:W-:Y:S02]  /*0b80*/  LOP3.LUT R7, R18, 0x4, RZ, 0xc0, !PT ;  /* 0x0000000412077812 */ /* 0x001fe400078ec0ff */
[C---:B------:R-:W-:Y:S02]  /*0b90*/  LOP3.LUT R6, R20.reuse, 0x80, RZ, 0xfc, !PT ;  /* 0x0000008014067812 */ /* 0x040fe400078efcff */
[----:B------:R-:W-:-:S02]  /*0ba0*/  LOP3.LUT R37, R20, 0x100, RZ, 0xfc, !PT ;  /* 0x0000010014257812 */ /* 0x000fc400078efcff */
[C---:B------:R-:W-:Y:S02]  /*0bb0*/  LOP3.LUT R18, R20.reuse, 0x180, RZ, 0xfc, !PT ;  /* 0x0000018014127812 */ /* 0x040fe400078efcff */
[C---:B------:R-:W-:Y:S01]  /*0bc0*/  LOP3.LUT R17, R20.reuse, 0x200, RZ, 0xfc, !PT ;  /* 0x0000020014117812 */ /* 0x040fe200078efcff */
[----:B------:R-:W-:Y:S01]  /*0bd0*/  VIADD R7, R7, UR4 ;  /* 0x0000000407077c36 */ /* 0x000fe20008000000 */
[----:B------:R-:W-:Y:S02]  /*0be0*/  SHF.R.U32.HI R6, RZ, 0x4, R6 ;  /* 0x00000004ff067819 */ /* 0x000fe40000011606 */
[C---:B------:R-:W-:Y:S02]  /*0bf0*/  LOP3.LUT R27, R20.reuse, 0x280, RZ, 0xfc, !PT ;  /* 0x00000280141b7812 */ /* 0x040fe400078efcff */
[----:B------:R-:W-:Y:S02]  /*0c00*/  SHF.R.U32.HI R37, RZ, 0x4, R37 ;  /* 0x00000004ff257819 */ /* 0x000fe40000011625 */
[----:B------:R-:W-:-:S02]  /*0c10*/  LOP3.LUT R19, R20, 0x300, RZ, 0xfc, !PT ;  /* 0x0000030014137812 */ /* 0x000fc400078efcff */
[----:B------:R-:W-:Y:S02]  /*0c20*/  SHF.R.U32.HI R18, RZ, 0x4, R18 ;  /* 0x00000004ff127819 */ /* 0x000fe40000011612 */
[C---:B------:R-:W-:Y:S02]  /*0c30*/  LOP3.LUT R25, R20.reuse, 0x380, RZ, 0xfc, !PT ;  /* 0x0000038014197812 */ /* 0x040fe400078efcff */
[----:B------:R-:W-:Y:S02]  /*0c40*/  SHF.R.U32.HI R17, RZ, 0x4, R17 ;  /* 0x00000004ff117819 */ /* 0x000fe40000011611 */
[----:B------:R-:W-:Y:S01]  /*0c50*/  LOP3.LUT R3, R3, 0x3f, R2, 0xf8, !PT ;  /* 0x0000003f03037812 */ /* 0x000fe200078ef802 */
[----:B------:R-:W-:Y:S01]  /*0c60*/  IMAD R2, R20, 0x4, R7 ;  /* 0x0000000414027824 */ /* 0x000fe200078e0207 */
[----:B------:R-:W-:Y:S02]  /*0c70*/  SHF.R.U32.HI R27, RZ, 0x4, R27 ;  /* 0x00000004ff1b7819 */ /* 0x000fe4000001161b */
[----:B------:R-:W-:-:S02]  /*0c80*/  LOP3.LUT R6, R6, 0xc, RZ, 0xc0, !PT ;  /* 0x0000000c06067812 */ /* 0x000fc400078ec0ff */
[----:B------:R-:W-:Y:S02]  /*0c90*/  SHF.R.U32.HI R19, RZ, 0x4, R19 ;  /* 0x00000004ff137819 */ /* 0x000fe40000011613 */
[----:B------:R-:W-:Y:S02]  /*0ca0*/  LOP3.LUT R37, R37, 0x14, RZ, 0xc0, !PT ;  /* 0x0000001425257812 */ /* 0x000fe400078ec0ff */
[----:B------:R-:W-:Y:S02]  /*0cb0*/  SHF.R.U32.HI R25, RZ, 0x4, R25 ;  /* 0x00000004ff197819 */ /* 0x000fe40000011619 */
[----:B------:R-:W-:Y:S02]  /*0cc0*/  LOP3.LUT R7, R18, 0x1c, RZ, 0xc0, !PT ;  /* 0x0000001c12077812 */ /* 0x000fe400078ec0ff */
[----:B------:R-:W-:Y:S01]  /*0cd0*/  LOP3.LUT R17, R17, 0x24, RZ, 0xc0, !PT ;  /* 0x0000002411117812 */ /* 0x000fe200078ec0ff */
[----:B------:R-:W-:Y:S01]  /*0ce0*/  VIADD R6, R6, UR4 ;  /* 0x0000000406067c36 */ /* 0x000fe20008000000 */
[----:B------:R-:W-:Y:S01]  /*0cf0*/  LOP3.LUT R27, R27, 0x2c, RZ, 0xc0, !PT ;  /* 0x0000002c1b1b7812 */ /* 0x000fe200078ec0ff */
[----:B------:R-:W-:Y:S01]  /*0d00*/  VIADD R37, R37, UR4 ;  /* 0x0000000425257c36 */ /* 0x000fe20008000000 */
[----:B------:R-:W-:Y:S01]  /*0d10*/  LOP3.LUT R19, R19, 0x34, RZ, 0xc0, !PT ;  /* 0x0000003413137812 */ /* 0x000fe200078ec0ff */
[----:B------:R-:W-:Y:S01]  /*0d20*/  VIADD R7, R7, UR4 ;  /* 0x0000000407077c36 */ /* 0x000fe20008000000 */
[----:B------:R-:W-:Y:S01]  /*0d30*/  LOP3.LUT R25, R25, 0x3c, RZ, 0xc0, !PT ;  /* 0x0000003c19197812 */ /* 0x000fe200078ec0ff */
[----:B------:R-:W-:-:S02]  /*0d40*/  VIADD R17, R17, UR4 ;  /* 0x0000000411117c36 */ /* 0x000fc40008000000 */
[----:B------:R-:W-:Y:S02]  /*0d50*/  VIADD R27, R27, UR4 ;  /* 0x000000041b1b7c36 */ /* 0x000fe40008000000 */
[C---:B------:R-:W-:Y:S02]  /*0d60*/  IMAD R4, R20.reuse, 0x4, R6 ;  /* 0x0000000414047824 */ /* 0x040fe400078e0206 */
[----:B------:R-:W-:Y:S02]  /*0d70*/  VIADD R19, R19, UR4 ;  /* 0x0000000413137c36 */ /* 0x000fe40008000000 */
[----:B------:R-:W-:Y:S02]  /*0d80*/  IMAD R6, R20, 0x4, R37 ;  /* 0x0000000414067824 */ /* 0x000fe400078e0225 */
[----:B------:R-:W-:Y:S01]  /*0d90*/  VIADD R25, R25, UR4 ;  /* 0x0000000419197c36 */ /* 0x000fe20008000000 */
[----:B------:R-:W-:Y:S01]  /*0da0*/  LOP3.LUT R11, R36, 0x6, RZ, 0xfc, !PT ;  /* 0x00000006240b7812 */ /* 0x000fe200078efcff */
[----:B------:R-:W-:Y:S01]  /*0db0*/  IMAD R7, R20, 0x4, R7 ;  /* 0x0000000414077824 */ /* 0x000fe200078e0207 */
[----:B------:R-:W-:Y:S01]  /*0dc0*/  LOP3.LUT R14, R36, 0xe, RZ, 0xfc, !PT ;  /* 0x0000000e240e7812 */ /* 0x000fe200078efcff */
[C---:B------:R-:W-:Y:S01]  /*0dd0*/  IMAD R17, R20.reuse, 0x4, R17 ;  /* 0x0000000414117824 */ /* 0x040fe200078e0211 */
[----:B------:R-:W-:Y:S01]  /*0de0*/  ULDC.64 UR4, c[0x0][0x240] ;  /* 0x0000900000047ab9 */ /* 0x000fe20000000a00 */
[----:B------:R-:W-:-:S02]  /*0df0*/  IMAD R18, R20, 0x4, R27 ;  /* 0x0000000414127824 */ /* 0x000fc400078e021b */
[C---:B------:R-:W-:Y:S02]  /*0e00*/  IMAD R19, R20.reuse, 0x4, R19 ;  /* 0x0000000414137824 */ /* 0x040fe400078e0213 */
[----:B------:R-:W-:Y:S01]  /*0e10*/  IMAD R20, R20, 0x4, R25 ;  /* 0x0000000414147824 */ /* 0x000fe200078e0219 */
[----:B------:R-:W-:Y:S01]  /*0e20*/  LOP3.LUT R25, R36, 0xc, RZ, 0xfc, !PT ;  /* 0x0000000c24197812 */ /* 0x000fe200078efcff */
[--C-:B------:R-:W-:Y:S02]  /*0e30*/  IMAD R11, R11, 0x33, R3.reuse ;  /* 0x000000330b0b7824 */ /* 0x100fe400078e0203 */
[--C-:B------:R-:W-:Y:S02]  /*0e40*/  IMAD R14, R14, 0x33, R3.reuse ;  /* 0x000000330e0e7824 */ /* 0x100fe400078e0203 */
[----:B------:R-:W-:Y:S02]  /*0e50*/  IMAD R25, R25, 0x33, R3 ;  /* 0x0000003319197824 */ /* 0x000fe400078e0203 */
[----:B--2---:R-:W-:Y:S01]  /*0e60*/  FFMA R24, R29, R24, R33 ;  /* 0x000000181d187223 */ /* 0x004fe20000000021 */
[----:B------:R-:W-:Y:S01]  /*0e70*/  FFMA R22, R31, R22, R35 ;  /* 0x000000161f167223 */ /* 0x000fe20000000023 */
[----:B------:R-:W-:Y:S01]  /*0e80*/  FFMA R21, R30, R21, R34 ;  /* 0x000000151e157223 */ /* 0x000fe20000000022 */
[----:B------:R-:W-:Y:S01]  /*0e90*/  FFMA R28, R28, R5, R32 ;  /* 0x000000051c1c7223 */ /* 0x000fe20000000020 */
[----:B------:R-:W-:-:S02]  /*0ea0*/  FSEL R5, R13, RZ, P6 ;  /* 0x000000ff0d057208 */ /* 0x000fc40003000000 */
[----:B------:R-:W-:Y:S02]  /*0eb0*/  FSETP.GEU.AND P2, PT, R24, RZ, PT ;  /* 0x000000ff1800720b */ /* 0x000fe40003f4e000 */
[----:B------:R-:W-:Y:S02]  /*0ec0*/  FSETP.GEU.AND P3, PT, R28, RZ, PT ;  /* 0x000000ff1c00720b */ /* 0x000fe40003f6e000 */
[----:B------:R-:W-:Y:S02]  /*0ed0*/  FSETP.GEU.AND P1, PT, R21, RZ, PT ;  /* 0x000000ff1500720b */ /* 0x000fe40003f2e000 */
[----:B------:R-:W-:Y:S02]  /*0ee0*/  FSETP.GEU.AND P6, PT, R22, RZ, PT ;  /* 0x000000ff1600720b */ /* 0x000fe40003fce000 */
[----:B------:R-:W-:Y:S02]  /*0ef0*/  FSEL R26, R24, RZ, P2 ;  /* 0x000000ff181a7208 */ /* 0x000fe40001000000 */
[----:B------:R-:W-:-:S02]  /*0f00*/  FSEL R30, R15, RZ, P4 ;  /* 0x000000ff0f1e7208 */ /* 0x000fc40002000000 */
[----:B------:R-:W-:Y:S02]  /*0f10*/  FSEL R28, R28, RZ, P3 ;  /* 0x000000ff1c1c7208 */ /* 0x000fe40001800000 */
[----:B------:R-:W-:Y:S02]  /*0f20*/  FSEL R24, R21, RZ, P1 ;  /* 0x000000ff15187208 */ /* 0x000fe40000800000 */
[----:B------:R-:W-:Y:S01]  /*0f30*/  FSEL R22, R22, RZ, P6 ;  /* 0x000000ff16167208 */ /* 0x000fe20003000000 */
[----:B------:R-:W-:Y:S04]  /*0f40*/  STS [R16+0x104], R5 ;  /* 0x0001040510007388 */ /* 0x000fe80000000800 */
[----:B------:R-:W-:Y:S04]  /*0f50*/  STS [R16+0x30c], R30 ;  /* 0x00030c1e10007388 */ /* 0x000fe80000000800 */
[----:B------:R-:W-:Y:S04]  /*0f60*/  STS [R16+0x410], R28 ;  /* 0x0004101c10007388 */ /* 0x000fe80000000800 */
[----:B------:R-:W-:Y:S04]  /*0f70*/  STS [R16+0x514], R26 ;  /* 0x0005141a10007388 */ /* 0x000fe80000000800 */
[----:B------:R-:W-:Y:S04]  /*0f80*/  STS [R16+0x618], R24 ;  /* 0x0006181810007388 */ /* 0x000fe80000000800 */
[----:B------:R0:W-:Y:S01]  /*0f90*/  STS [R16+0x71c], R22 ;  /* 0x00071c1610007388 */ /* 0x0001e20000000800 */
[----:B------:R-:W-:Y:S01]  /*0fa0*/  BAR.SYNC.DEFER_BLOCKING 0x0 ;  /* 0x0000000000007b1d */ /* 0x000fe20000010000 */
[----:B------:R-:W-:-:S02]  /*0fb0*/  LOP3.LUT R33, R36, 0xa, RZ, 0xfc, !PT ;  /* 0x0000000a24217812 */ /* 0x000fc400078efcff */
[----:B------:R-:W-:-:S03]  /*0fc0*/  LOP3.LUT R13, R36, 0x8, RZ, 0xfc, !PT ;  /* 0x00000008240d7812 */ /* 0x000fc600078efcff */
[----:B------:R2:W3:Y:S04]  /*0fd0*/  LDS R15, [R2] ;  /* 0x00000000020f7984 */ /* 0x0004e80000000800 */
[----:B------:R-:W4:Y:S04]  /*0fe0*/  LDS R21, [R4+0x200] ;  /* 0x0002000004157984 */ /* 0x000f280000000800 */
[----:B------:R-:W5:Y:S04]  /*0ff0*/  LDS R23, [R6+0x400] ;  /* 0x0004000006177984 */ /* 0x000f680000000800 */
[----:B------:R0:W3:Y:S04]  /*1000*/  LDS R27, [R7+0x600] ;  /* 0x00060000071b7984 */ /* 0x0000e80000000800 */
[----:B------:R-:W3:Y:S04]  /*1010*/  LDS R29, [R17+0x800] ;  /* 0x00080000111d7984 */ /* 0x000ee80000000800 */
[----:B------:R-:W3:Y:S04]  /*1020*/  LDS R31, [R18+0xa00] ;  /* 0x000a0000121f7984 */ /* 0x000ee80000000800 */
[----:B------:R-:W3:Y:S04]  /*1030*/  LDS R35, [R19+0xc00] ;  /* 0x000c000013237984 */ /* 0x000ee80000000800 */
[----:B------:R0:W3:Y:S01]  /*1040*/  LDS R37, [R20+0xe00] ;  /* 0x000e000014257984 */ /* 0x0000e20000000800 */
[----:B------:R-:W-:-:S02]  /*1050*/  LOP3.LUT R34, R36, 0x4, RZ, 0xfc, !PT ;  /* 0x0000000424227812 */ /* 0x000fc400078efcff */
[----:B------:R-:W-:Y:S02]  /*1060*/  LOP3.LUT R32, R36, 0x2, RZ, 0xfc, !PT ;  /* 0x0000000224207812 */ /* 0x000fe400078efcff */
[----:B------:R-:W-:Y:S02]  /*1070*/  FSETP.GTU.AND P4, PT, R30, RZ, PT ;  /* 0x000000ff1e00720b */ /* 0x000fe40003f8c000 */
[----:B------:R-:W-:Y:S01]  /*1080*/  FSETP.GTU.AND P6, PT, R10, RZ, PT ;  /* 0x000000ff0a00720b */ /* 0x000fe20003fcc000 */
[--C-:B------:R-:W-:Y:S01]  /*1090*/  IMAD R36, R36, 0x33, R3.reuse ;  /* 0x0000003324247824 */ /* 0x100fe200078e0203 */
[----:B------:R-:W-:Y:S01]  /*10a0*/  ISETP.GE.AND P1, PT, R3, 0x33, PT ;  /* 0x000000330300780c */ /* 0x000fe20003f26270 */
[--C-:B------:R-:W-:Y:S01]  /*10b0*/  IMAD R33, R33, 0x33, R3.reuse ;  /* 0x0000003321217824 */ /* 0x100fe200078e0203 */
[----:B------:R-:W-:Y:S01]  /*10c0*/  FSETP.GTU.AND P5, PT, R5, RZ, PT ;  /* 0x000000ff0500720b */ /* 0x000fe20003fac000 */
[--C-:B------:R-:W-:Y:S01]  /*10d0*/  IMAD R13, R13, 0x33, R3.reuse ;  /* 0x000000330d0d7824 */ /* 0x100fe200078e0203 */
[----:B------:R-:W-:Y:S01]  /*10e0*/  FSETP.GTU.AND P3, PT, R12, RZ, PT ;  /* 0x000000ff0c00720b */ /* 0x000fe20003f6c000 */
[--C-:B0-----:R-:W-:Y:S01]  /*10f0*/  IMAD R16, R34, 0x33, R3.reuse ;  /* 0x0000003322107824 */ /* 0x101fe200078e0203 */
[----:B--2---:R-:W-:Y:S01]  /*1100*/  SEL R2, RZ, 0x1, P4 ;  /* 0x00000001ff027807 */ /* 0x004fe20002000000 */
[----:B------:R-:W-:Y:S01]  /*1110*/  IMAD R32, R32, 0x33, R3 ;  /* 0x0000003320207824 */ /* 0x000fe200078e0203 */
[----:B------:R-:W-:-:S02]  /*1120*/  SEL R3, RZ, 0x1, P6 ;  /* 0x00000001ff037807 */ /* 0x000fc40003000000 */
[----:B------:R-:W-:Y:S02]  /*1130*/  FSETP.GTU.AND P4, PT, R24, RZ, PT ;  /* 0x000000ff1800720b */ /* 0x000fe40003f8c000 */
[----:B------:R-:W-:Y:S02]  /*1140*/  FSETP.GTU.AND P6, PT, R22, RZ, PT ;  /* 0x000000ff1600720b */ /* 0x000fe40003fcc000 */
[----:B------:R-:W-:Y:S02]  /*1150*/  SEL R22, RZ, 0x1, P5 ;  /* 0x00000001ff167807 */ /* 0x000fe40002800000 */
[----:B------:R-:W-:Y:S02]  /*1160*/  FSETP.GTU.AND P2, PT, R28, RZ, PT ;  /* 0x000000ff1c00720b */ /* 0x000fe40003f4c000 */
[----:B------:R-:W-:Y:S02]  /*1170*/  FSETP.GTU.AND P5, PT, R26, RZ, PT ;  /* 0x000000ff1a00720b */ /* 0x000fe40003fac000 */
[----:B------:R-:W-:-:S02]  /*1180*/  SEL R5, RZ, 0x1, P3 ;  /* 0x00000001ff057807 */ /* 0x000fc40001800000 */
[----:B------:R-:W-:Y:S02]  /*1190*/  SEL R24, RZ, 0x1, P6 ;  /* 0x00000001ff187807 */ /* 0x000fe40003000000 */
[----:B------:R-:W-:Y:S02]  /*11a0*/  SEL R7, RZ, 0x1, P4 ;  /* 0x00000001ff077807 */ /* 0x000fe40002000000 */
[----:B------:R-:W-:Y:S01]  /*11b0*/  PRMT R20, R3, 0x3340, R2 ;  /* 0x0000334003147816 */ /* 0x000fe20000000002 */
[----:B-1----:R-:W-:Y:S01]  /*11c0*/  IMAD.WIDE R2, R36, 0x4, R8 ;  /* 0x0000000424027825 */ /* 0x002fe200078e0208 */
[----:B------:R-:W-:Y:S02]  /*11d0*/  SEL R26, RZ, 0x1, P5 ;  /* 0x00000001ff1a7807 */ /* 0x000fe40002800000 */
[----:B------:R-:W-:Y:S02]  /*11e0*/  SEL R17, RZ, 0x1, P2 ;  /* 0x00000001ff117807 */ /* 0x000fe40001000000 */
[----:B------:R-:W-:Y:S01]  /*11f0*/  PRMT R22, R5, 0x3340, R22 ;  /* 0x0000334005167816 */ /* 0x000fe20000000016 */
[----:B------:R-:W-:Y:S01]  /*1200*/  IMAD.WIDE R4, R32, 0x4, R8 ;  /* 0x0000000420047825 */ /* 0x000fe200078e0208 */
[----:B------:R-:W-:-:S03]  /*1210*/  PRMT R24, R7, 0x3340, R24 ;  /* 0x0000334007187816 */ /* 0x000fc60000000018 */
[----:B------:R-:W-:Y:S01]  /*1220*/  IMAD.WIDE R6, R16, 0x4, R8 ;  /* 0x0000000410067825 */ /* 0x000fe200078e0208 */
[----:B------:R-:W-:Y:S01]  /*1230*/  PRMT R26, R17, 0x3340, R26 ;  /* 0x00003340111a7816 */ /* 0x000fe2000000001a */
[----:B---3--:R-:W-:Y:S02]  /*1240*/  @!P1 STG.E desc[UR6][R2.64], R15 ;  /* 0x0000000f02009986 */ /* 0x008fe4000c101906 */
[--C-:B------:R-:W-:Y:S02]  /*1250*/  IMAD.WIDE R10, R11, 0x4, R8.reuse ;  /* 0x000000040b0a7825 */ /* 0x100fe400078e0208 */
[----:B----4-:R0:W-:Y:S02]  /*1260*/  @!P1 STG.E desc[UR6][R4.64], R21 ;  /* 0x0000001504009986 */ /* 0x0101e4000c101906 */
[--C-:B------:R-:W-:Y:S01]  /*1270*/  IMAD.WIDE R12, R13, 0x4, R8.reuse ;  /* 0x000000040d0c7825 */ /* 0x100fe200078e0208 */
[----:B------:R-:W-:Y:S01]  /*1280*/  IADD3 R32, P2, R0, UR4, RZ ;  /* 0x0000000400207c10 */ /* 0x000fe2000ff5e0ff */
[----:B-----5:R1:W-:Y:S02]  /*1290*/  @!P1 STG.E desc[UR6][R6.64], R23 ;  /* 0x0000001706009986 */ /* 0x0203e4000c101906 */
[----:B------:R-:W-:-:S02]  /*12a0*/  IMAD.WIDE R16, R33, 0x4, R8 ;  /* 0x0000000421107825 */ /* 0x000fc400078e0208 */
[----:B------:R1:W-:Y:S02]  /*12b0*/  @!P1 STG.E desc[UR6][R10.64], R27 ;  /* 0x0000001b0a009986 */ /* 0x0003e4000c101906 */
[--C-:B------:R-:W-:Y:S02]  /*12c0*/  IMAD.WIDE R18, R25, 0x4, R8.reuse ;  /* 0x0000000419127825 */ /* 0x100fe400078e0208 */
[----:B------:R1:W-:Y:S02]  /*12d0*/  @!P1 STG.E desc[UR6][R12.64], R29 ;  /* 0x0000001d0c009986 */ /* 0x0003e4000c101906 */
[----:B------:R-:W-:Y:S02]  /*12e0*/  IMAD.WIDE R8, R14, 0x4, R8 ;  /* 0x000000040e087825 */ /* 0x000fe400078e0208 */
[----:B------:R1:W-:Y:S01]  /*12f0*/  @!P1 STG.E desc[UR6][R16.64], R31 ;  /* 0x0000001f10009986 */ /* 0x0003e2000c101906 */
[----:B------:R-:W-:-:S03]  /*1300*/  LEA.HI.X.SX32 R33, R0, UR5, 0x1, P2 ;  /* 0x0000000500217c11 */ /* 0x000fc600090f0eff */
[----:B------:R1:W-:Y:S01]  /*1310*/  @!P1 STG.E desc[UR6][R18.64], R35 ;  /* 0x0000002312009986 */ /* 0x0003e2000c101906 */
[----:B------:R-:W-:-:S03]  /*1320*/  PRMT R20, R22, 0x5410, R20 ;  /* 0x0000541016147816 */ /* 0x000fc60000000014 */
[----:B------:R1:W-:Y:S01]  /*1330*/  @!P1 STG.E desc[UR6][R8.64], R37 ;  /* 0x0000002508009986 */ /* 0x0003e2000c101906 */
[----:B0-----:R-:W-:Y:S01]  /*1340*/  PRMT R21, R26, 0x5410, R24 ;  /* 0x000054101a157816 */ /* 0x001fe20000000018 */
[----:B------:R-:W-:Y:S06]  /*1350*/  @P0 EXIT ;  /* 0x000000000000094d */ /* 0x000fec0003800000 */
[----:B------:R-:W-:Y:S01]  /*1360*/  STG.E.64 desc[UR6][R32.64], R20 ;  /* 0x0000001420007986 */ /* 0x000fe2000c101b06 */
[----:B------:R-:W-:Y:S05]  /*1370*/  EXIT ;  /* 0x000000000000794d */ /* 0x000fea0003800000 */
.L_x_0:
[----:B------:R-:W-:-:S00]  /*1380*/  BRA `(.L_x_0) ;  /* 0xfffffffc00fc7947 */ /* 0x000fc0000383ffff */
[----:B------:R-:W-:-:S00]  /*1390*/  NOP ;  /* 0x0000000000007918 */ /* 0x000fc00000000000 */
        /* <DEDUP_REMOVED lines=14> */
.L_x_1:


//--------------------- .nv.global.init           --------------------------
	.section	.nv.global.init,"aw",@progbits
.nv.global.init:
	.type		_$_str,@object
	.size		_$_str,(_$_str_$_2 - _$_str)
_$_str:
        /*0000*/ 	.byte	0x5f, 0x5f, 0x43, 0x55, 0x44, 0x41, 0x5f, 0x46, 0x54, 0x5a, 0x00
	.type		_$_str_$_2,@object
	.size		_$_str_$_2,(.L_1 - _$_str_$_2)
_$_str_$_2:
        /*000b*/ 	.byte	0x5f, 0x5f, 0x43, 0x55, 0x44, 0x41, 0x5f, 0x50, 0x52, 0x45, 0x43, 0x5f, 0x53, 0x51, 0x52, 0x54
        /*001b*/ 	.byte	0x00
.L_1:


//--------------------- .nv.shared.triton_poi_fused__native_batch_norm_legit_no_training_relu_threshold_backward_24 --------------------------
	.section	.nv.shared.triton_poi_fused__native_batch_norm_legit_no_training_relu_threshold_backward_24,"aw",@nobits
	.sectionflags	@""
	.align	16
	.zero		1024


//--------------------- .nv.constant0.triton_poi_fused__native_batch_norm_legit_no_training_relu_threshold_backward_24 --------------------------
	.section	.nv.constant0.triton_poi_fused__native_batch_norm_legit_no_training_relu_threshold_backward_24,"a",@progbits
	.sectionflags	@""
	.align	4
.nv.constant0.triton_poi_fused__native_batch_norm_legit_no_training_relu_threshold_backward_24:
	.zero		592
